//
// Generated by NVIDIA NVVM Compiler
//
// Compiler Build ID: CL-36424714
// Cuda compilation tools, release 13.0, V13.0.88
// Based on NVVM 20.0.0
//

.version 9.0
.target sm_100
.address_size 64

	// .globl	_Z16countOccurrencesPliS_PiiS0_

.visible .entry _Z16countOccurrencesPliS_PiiS0_(
	.param .u64 .ptr .align 1 _Z16countOccurrencesPliS_PiiS0__param_0,
	.param .u32 _Z16countOccurrencesPliS_PiiS0__param_1,
	.param .u64 .ptr .align 1 _Z16countOccurrencesPliS_PiiS0__param_2,
	.param .u64 .ptr .align 1 _Z16countOccurrencesPliS_PiiS0__param_3,
	.param .u32 _Z16countOccurrencesPliS_PiiS0__param_4,
	.param .u64 .ptr .align 1 _Z16countOccurrencesPliS_PiiS0__param_5
)
{
	.reg .pred 	%p<10>;
	.reg .b32 	%r<36>;
	.reg .b64 	%rd<24>;

	ld.param.u64 	%rd7, [_Z16countOccurrencesPliS_PiiS0__param_0];
	ld.param.u32 	%r12, [_Z16countOccurrencesPliS_PiiS0__param_1];
	ld.param.u64 	%rd8, [_Z16countOccurrencesPliS_PiiS0__param_2];
	ld.param.u64 	%rd9, [_Z16countOccurrencesPliS_PiiS0__param_3];
	ld.param.u32 	%r13, [_Z16countOccurrencesPliS_PiiS0__param_4];
	ld.param.u64 	%rd6, [_Z16countOccurrencesPliS_PiiS0__param_5];
	cvta.to.global.u64 	%rd1, %rd9;
	cvta.to.global.u64 	%rd2, %rd7;
	cvta.to.global.u64 	%rd3, %rd8;
	mov.u32 	%r14, %tid.x;
	mov.u32 	%r15, %ctaid.x;
	mov.u32 	%r16, %ntid.x;
	mad.lo.s32 	%r1, %r15, %r16, %r14;
	setp.ge.s32 	%p1, %r1, %r13;
	@%p1 bra 	$L__BB0_12;
	mul.wide.s32 	%rd10, %r1, 8;
	add.s64 	%rd11, %rd3, %rd10;
	ld.global.u64 	%rd4, [%rd11];
	setp.lt.s32 	%p2, %r12, 1;
	@%p2 bra 	$L__BB0_5;
	add.s32 	%r32, %r12, -1;
	mov.b32 	%r33, 0;
$L__BB0_3:
	sub.s32 	%r18, %r32, %r33;
	shr.u32 	%r19, %r18, 31;
	add.s32 	%r20, %r18, %r19;
	shr.s32 	%r21, %r20, 1;
	add.s32 	%r5, %r21, %r33;
	mul.wide.s32 	%rd12, %r5, 8;
	add.s64 	%rd13, %rd2, %rd12;
	ld.global.u64 	%rd5, [%rd13];
	setp.eq.s64 	%p3, %rd5, %rd4;
	@%p3 bra 	$L__BB0_6;
	setp.lt.s64 	%p4, %rd5, %rd4;
	add.s32 	%r22, %r5, 1;
	add.s32 	%r23, %r5, -1;
	selp.b32 	%r33, %r22, %r33, %p4;
	selp.b32 	%r32, %r32, %r23, %p4;
	setp.gt.s32 	%p5, %r33, %r32;
	@%p5 bra 	$L__BB0_5;
	bra.uni 	$L__BB0_3;
$L__BB0_5:
	cvta.to.global.u64 	%rd19, %rd6;
	atom.global.add.u32 	%r29, [%rd19], 1;
	rem.s32 	%r30, %r29, %r13;
	mul.wide.s32 	%rd20, %r30, 8;
	add.s64 	%rd21, %rd3, %rd20;
	st.global.u64 	[%rd21], %rd4;
	mul.wide.s32 	%rd22, %r30, 4;
	add.s64 	%rd23, %rd1, %rd22;
	atom.global.add.u32 	%r31, [%rd23], 1;
	bra.uni 	$L__BB0_12;
$L__BB0_6:
	setp.eq.s32 	%p6, %r5, -1;
	@%p6 bra 	$L__BB0_5;
	setp.le.s32 	%p7, %r12, %r5;
	mov.b32 	%r35, 0;
	@%p7 bra 	$L__BB0_11;
	sub.s32 	%r8, %r12, %r5;
	mov.b32 	%r34, 0;
$L__BB0_9:
	add.s32 	%r26, %r34, %r5;
	mul.wide.s32 	%rd14, %r26, 8;
	add.s64 	%rd15, %rd2, %rd14;
	ld.global.u64 	%rd16, [%rd15];
	setp.ne.s64 	%p8, %rd16, %rd4;
	mov.u32 	%r35, %r34;
	@%p8 bra 	$L__BB0_11;
	add.s32 	%r34, %r34, 1;
	add.s32 	%r27, %r34, %r5;
	setp.lt.s32 	%p9, %r27, %r12;
	mov.u32 	%r35, %r8;
	@%p9 bra 	$L__BB0_9;
$L__BB0_11:
	mul.wide.s32 	%rd17, %r1, 4;
	add.s64 	%rd18, %rd1, %rd17;
	atom.global.add.u32 	%r28, [%rd18], %r35;
$L__BB0_12:
	ret;

}


// ===== COMPILED SASS (sm_100) =====

	.target	sm_100

	.elftype	@"ET_EXEC"


//--------------------- .note.nv.tkinfo           --------------------------
	.section	.note.nv.tkinfo,"",@"SHT_NOTE"
	.sectionflags	@"SHF_NOTE_NV_TKINFO"
	.tkinfo
        /*0018*/ 	.word	0x00000002
        /*0030*/ 	.string	""
        /*0030*/ 	.string	"ptxas"
        /*0030*/ 	.string	"Cuda compilation tools, release 13.0, V13.0.88"
        /*0030*/ 	.string	"Build cuda_13.0.r13.0/compiler.36424714_0"
        /*0030*/ 	.string	"-arch sm_100 -m 64 "



//--------------------- .note.nv.cuinfo           --------------------------
	.section	.note.nv.cuinfo,"",@"SHT_NOTE"
	.sectionflags	@"SHF_NOTE_NV_CUINFO"
        /*0018*/ 	.short	0x0002
        /*001a*/ 	.short	0x0064
        /*001c*/ 	.short	0x0082
	.zero		2


//--------------------- .nv.info                  --------------------------
	.section	.nv.info,"",@"SHT_CUDA_INFO"
	.align	4


	//----- nvinfo : EIATTR_REGCOUNT
	.align		4
        /*0000*/ 	.byte	0x04, 0x2f
        /*0002*/ 	.short	(.L_1 - .L_0)
	.align		4
.L_0:
        /*0004*/ 	.word	index@(_Z16countOccurrencesPliS_PiiS0_)
        /*0008*/ 	.word	0x00000011


	//----- nvinfo : EIATTR_FRAME_SIZE
	.align		4
.L_1:
        /*000c*/ 	.byte	0x04, 0x11
        /*000e*/ 	.short	(.L_3 - .L_2)
	.align		4
.L_2:
        /*0010*/ 	.word	index@(_Z16countOccurrencesPliS_PiiS0_)
        /*0014*/ 	.word	0x00000000


	//----- nvinfo : EIATTR_MIN_STACK_SIZE
	.align		4
.L_3:
        /*0018*/ 	.byte	0x04, 0x12
        /*001a*/ 	.short	(.L_5 - .L_4)
	.align		4
.L_4:
        /*001c*/ 	.word	index@(_Z16countOccurrencesPliS_PiiS0_)
        /*0020*/ 	.word	0x00000000
.L_5:


//--------------------- .nv.compat                --------------------------
	.section	.nv.compat,"",@"SHT_CUDA_COMPAT_INFO"
	.align	4
        /*0000*/ 	.byte	0x02, 0x09, 0x00, 0x00, 0x02, 0x02, 0x01, 0x00, 0x02, 0x05, 0x05, 0x00, 0x03, 0x07, 0x01, 0x01
        /*0010*/ 	.byte	0x02, 0x03, 0x00, 0x00, 0x02, 0x06, 0x01, 0x00, 0x04, 0x0b, 0x08, 0x00, 0x09, 0x00, 0x00, 0x00
        /*0020*/ 	.byte	0x00, 0x00, 0x00, 0x00


//--------------------- .nv.info._Z16countOccurrencesPliS_PiiS0_ --------------------------
	.section	.nv.info._Z16countOccurrencesPliS_PiiS0_,"",@"SHT_CUDA_INFO"
	.sectionflags	@""
	.align	4


	//----- nvinfo : EIATTR_CUDA_API_VERSION
	.align		4
        /*0000*/ 	.byte	0x04, 0x37
        /*0002*/ 	.short	(.L_7 - .L_6)
.L_6:
        /*0004*/ 	.word	0x00000082


	//----- nvinfo : EIATTR_KPARAM_INFO
	.align		4
.L_7:
        /*0008*/ 	.byte	0x04, 0x17
        /*000a*/ 	.short	(.L_9 - .L_8)
.L_8:
        /*000c*/ 	.word	0x00000000
        /*0010*/ 	.short	0x0005
        /*0012*/ 	.short	0x0028
        /*0014*/ 	.byte	0x00, 0xf5, 0x21, 0x00


	//----- nvinfo : EIATTR_KPARAM_INFO
	.align		4
.L_9:
        /*0018*/ 	.byte	0x04, 0x17
        /*001a*/ 	.short	(.L_11 - .L_10)
.L_10:
        /*001c*/ 	.word	0x00000000
        /*0020*/ 	.short	0x0004
        /*0022*/ 	.short	0x0020
        /*0024*/ 	.byte	0x00, 0xf0, 0x11, 0x00


	//----- nvinfo : EIATTR_KPARAM_INFO
	.align		4
.L_11:
        /*0028*/ 	.byte	0x04, 0x17
        /*002a*/ 	.short	(.L_13 - .L_12)
.L_12:
        /*002c*/ 	.word	0x00000000
        /*0030*/ 	.short	0x0003
        /*0032*/ 	.short	0x0018
        /*0034*/ 	.byte	0x00, 0xf5, 0x21, 0x00


	//----- nvinfo : EIATTR_KPARAM_INFO
	.align		4
.L_13:
        /*0038*/ 	.byte	0x04, 0x17
        /*003a*/ 	.short	(.L_15 - .L_14)
.L_14:
        /*003c*/ 	.word	0x00000000
        /*0040*/ 	.short	0x0002
        /*0042*/ 	.short	0x0010
        /*0044*/ 	.byte	0x00, 0xf5, 0x21, 0x00


	//----- nvinfo : EIATTR_KPARAM_INFO
	.align		4
.L_15:
        /*0048*/ 	.byte	0x04, 0x17
        /*004a*/ 	.short	(.L_17 - .L_16)
.L_16:
        /*004c*/ 	.word	0x00000000
        /*0050*/ 	.short	0x0001
        /*0052*/ 	.short	0x0008
        /*0054*/ 	.byte	0x00, 0xf0, 0x11, 0x00


	//----- nvinfo : EIATTR_KPARAM_INFO
	.align		4
.L_17:
        /*0058*/ 	.byte	0x04, 0x17
        /*005a*/ 	.short	(.L_19 - .L_18)
.L_18:
        /*005c*/ 	.word	0x00000000
        /*0060*/ 	.short	0x0000
        /*0062*/ 	.short	0x0000
        /*0064*/ 	.byte	0x00, 0xf5, 0x21, 0x00


	//----- nvinfo : EIATTR_SPARSE_MMA_MASK
	.align		4
.L_19:
        /*0068*/ 	.byte	0x03, 0x50
        /*006a*/ 	.short	0x0000


	//----- nvinfo : EIATTR_MAXREG_COUNT
	.align		4
        /*006c*/ 	.byte	0x03, 0x1b
        /*006e*/ 	.short	0x00ff


	//----- nvinfo : EIATTR_MERCURY_ISA_VERSION
	.align		4
        /*0070*/ 	.byte	0x03, 0x5f
        /*0072*/ 	.short	0x0101


	//----- nvinfo : EIATTR_INT_WARP_WIDE_INSTR_OFFSETS
	.align		4
        /*0074*/ 	.byte	0x04, 0x31
        /*0076*/ 	.short	(.L_21 - .L_20)


	//   ....[0]....
.L_20:
        /*0078*/ 	.word	0x00000460


	//   ....[1]....
        /*007c*/ 	.word	0x00000570


	//----- nvinfo : EIATTR_VRC_CTA_INIT_COUNT
	.align		4
.L_21:
        /*0080*/ 	.byte	0x02, 0x4a
	.zero		1
	.zero		1


	//----- nvinfo : EIATTR_EXIT_INSTR_OFFSETS
	.align		4
        /*0084*/ 	.byte	0x04, 0x1c
        /*0086*/ 	.short	(.L_23 - .L_22)


	//   ....[0]....
.L_22:
        /*0088*/ 	.word	0x00000070


	//   ....[1]....
        /*008c*/ 	.word	0x00000430


	//   ....[2]....
        /*0090*/ 	.word	0x000006e0


	//----- nvinfo : EIATTR_CRS_STACK_SIZE
	.align		4
.L_23:
        /*0094*/ 	.byte	0x04, 0x1e
        /*0096*/ 	.short	(.L_25 - .L_24)
.L_24:
        /*0098*/ 	.word	0x00000000


	//----- nvinfo : EIATTR_CBANK_PARAM_SIZE
	.align		4
.L_25:
        /*009c*/ 	.byte	0x03, 0x19
        /*009e*/ 	.short	0x0030


	//----- nvinfo : EIATTR_PARAM_CBANK
	.align		4
        /*00a0*/ 	.byte	0x04, 0x0a
        /*00a2*/ 	.short	(.L_27 - .L_26)
	.align		4
.L_26:
        /*00a4*/ 	.word	index@(.nv.constant0._Z16countOccurrencesPliS_PiiS0_)
        /*00a8*/ 	.short	0x0380
        /*00aa*/ 	.short	0x0030


	//----- nvinfo : EIATTR_SW_WAR
	.align		4
.L_27:
        /*00ac*/ 	.byte	0x04, 0x36
        /*00ae*/ 	.short	(.L_29 - .L_28)
.L_28:
        /*00b0*/ 	.word	0x00000008
.L_29:


//--------------------- .nv.callgraph             --------------------------
	.section	.nv.callgraph,"",@"SHT_CUDA_CALLGRAPH"
	.align	4
	.sectionentsize	8
	.align		4
        /*0000*/ 	.word	0x00000000
	.align		4
        /*0004*/ 	.word	0xffffffff
	.align		4
        /*0008*/ 	.word	0x00000000
	.align		4
        /*000c*/ 	.word	0xfffffffe
	.align		4
        /*0010*/ 	.word	0x00000000
	.align		4
        /*0014*/ 	.word	0xfffffffd
	.align		4
        /*0018*/ 	.word	0x00000000
	.align		4
        /*001c*/ 	.word	0xfffffffc


//--------------------- .text._Z16countOccurrencesPliS_PiiS0_ --------------------------
	.section	.text._Z16countOccurrencesPliS_PiiS0_,"ax",@progbits
	.align	128
        .global         _Z16countOccurrencesPliS_PiiS0_
        .type           _Z16countOccurrencesPliS_PiiS0_,@function
        .size           _Z16countOccurrencesPliS_PiiS0_,(.L_x_8 - _Z16countOccurrencesPliS_PiiS0_)
        .other          _Z16countOccurrencesPliS_PiiS0_,@"STO_CUDA_ENTRY STV_DEFAULT"
_Z16countOccurrencesPliS_PiiS0_:
.text._Z16countOccurrencesPliS_PiiS0_:
[----:B------:R-:W-:Y:S01]  /*0000*/  LDC R1, c[0x0][0x37c] ;  /* 0x0000df00ff017b82 */ /* 0x000fe20000000800 */
[----:B------:R-:W0:Y:S07]  /*0010*/  S2R R0, SR_TID.X ;  /* 0x0000000000007919 */ /* 0x000e2e0000002100 */
[----:B------:R-:W0:Y:S01]  /*0020*/  S2UR UR4, SR_CTAID.X ;  /* 0x00000000000479c3 */ /* 0x000e220000002500 */
[----:B------:R-:W1:Y:S07]  /*0030*/  LDCU UR5, c[0x0][0x3a0] ;  /* 0x00007400ff0577ac */ /* 0x000e6e0008000800 */
[----:B------:R-:W0:Y:S02]  /*0040*/  LDC R3, c[0x0][0x360] ;  /* 0x0000d800ff037b82 */ /* 0x000e240000000800 */
[----:B0-----:R-:W-:-:S05]  /*0050*/  IMAD R0, R3, UR4, R0 ;  /* 0x0000000403007c24 */ /* 0x001fca000f8e0200 */
[----:B-1----:R-:W-:-:S13]  /*0060*/  ISETP.GE.AND P0, PT, R0, UR5, PT ;  /* 0x0000000500007c0c */ /* 0x002fda000bf06270 */
[----:B------:R-:W-:Y:S05]  /*0070*/  @P0 EXIT ;  /* 0x000000000000094d */ /* 0x000fea0003800000 */
[----:B------:R-:W0:Y:S01]  /*0080*/  LDC.64 R2, c[0x0][0x390] ;  /* 0x0000e400ff027b82 */ /* 0x000e220000000a00 */
[----:B------:R-:W1:Y:S07]  /*0090*/  LDCU.64 UR4, c[0x0][0x358] ;  /* 0x00006b00ff0477ac */ /* 0x000e6e0008000a00 */
[----:B------:R-:W2:Y:S01]  /*00a0*/  LDC R5, c[0x0][0x388] ;  /* 0x0000e200ff057b82 */ /* 0x000ea20000000800 */
[----:B0-----:R-:W-:-:S06]  /*00b0*/  IMAD.WIDE R2, R0, 0x8, R2 ;  /* 0x0000000800027825 */ /* 0x001fcc00078e0202 */
[----:B-1----:R-:W5:Y:S01]  /*00c0*/  LDG.E.64 R2, desc[UR4][R2.64] ;  /* 0x0000000402027981 */ /* 0x002f62000c1e1b00 */
[----:B------:R-:W-:Y:S01]  /*00d0*/  BSSY.RECONVERGENT B0, `(.L_x_0) ;  /* 0x0000037000007945 */ /* 0x000fe20003800200 */
[----:B--2---:R-:W-:-:S13]  /*00e0*/  ISETP.GE.AND P0, PT, R5, 0x1, PT ;  /* 0x000000010500780c */ /* 0x004fda0003f06270 */
[----:B------:R-:W-:Y:S05]  /*00f0*/  @!P0 BRA `(.L_x_1) ;  /* 0x0000000000d08947 */ /* 0x000fea0003800000 */
[----:B------:R-:W0:Y:S01]  /*0100*/  LDC.64 R6, c[0x0][0x380] ;  /* 0x0000e000ff067b82 */ /* 0x000e220000000a00 */
[----:B------:R-:W-:Y:S01]  /*0110*/  VIADD R5, R5, 0xffffffff ;  /* 0xffffffff05057836 */ /* 0x000fe20000000000 */
[----:B------:R-:W1:Y:S04]  /*0120*/  LDCU UR7, c[0x0][0x388] ;  /* 0x00007100ff0777ac */ /* 0x000e680008000800 */
[----:B------:R-:W-:-:S04]  /*0130*/  LEA.HI R4, R5, R5, RZ, 0x1 ;  /* 0x0000000505047211 */ /* 0x000fc800078f08ff */
[----:B------:R-:W-:-:S05]  /*0140*/  SHF.R.S32.HI R4, RZ, 0x1, R4 ;  /* 0x00000001ff047819 */ /* 0x000fca0000011404 */
[----:B0-----:R-:W-:-:S06]  /*0150*/  IMAD.WIDE R6, R4, 0x8, R6 ;  /* 0x0000000804067825 */ /* 0x001fcc00078e0206 */
[----:B------:R-:W2:Y:S02]  /*0160*/  LDG.E.64 R6, desc[UR4][R6.64] ;  /* 0x0000000406067981 */ /* 0x000ea4000c1e1b00 */
[----:B--2--5:R-:W-:-:S04]  /*0170*/  ISETP.NE.U32.AND P0, PT, R6, R2, PT ;  /* 0x000000020600720c */ /* 0x024fc80003f05070 */
[----:B------:R-:W-:-:S13]  /*0180*/  ISETP.NE.AND.EX P0, PT, R7, R3, PT, P0 ;  /* 0x000000030700720c */ /* 0x000fda0003f05300 */
[----:B-1----:R-:W-:Y:S05]  /*0190*/  @!P0 BRA `(.L_x_2) ;  /* 0x0000000000408947 */ /* 0x002fea0003800000 */
[----:B------:R-:W0:Y:S01]  /*01a0*/  LDC.64 R8, c[0x0][0x380] ;  /* 0x0000e000ff087b82 */ /* 0x000e220000000a00 */
[----:B------:R-:W-:-:S07]  /*01b0*/  IMAD.MOV.U32 R10, RZ, RZ, RZ ;  /* 0x000000ffff0a7224 */ /* 0x000fce00078e00ff */
.L_x_3:
[----:B------:R-:W-:-:S04]  /*01c0*/  ISETP.GE.U32.AND P0, PT, R6, R2, PT ;  /* 0x000000020600720c */ /* 0x000fc80003f06070 */
[----:B------:R-:W-:-:S13]  /*01d0*/  ISETP.GE.AND.EX P0, PT, R7, R3, PT, P0 ;  /* 0x000000030700720c */ /* 0x000fda0003f06300 */
[C---:B------:R-:W-:Y:S02]  /*01e0*/  @!P0 VIADD R10, R4.reuse, 0x1 ;  /* 0x00000001040a8836 */ /* 0x040fe40000000000 */
[----:B------:R-:W-:-:S05]  /*01f0*/  @P0 VIADD R5, R4, 0xffffffff ;  /* 0xffffffff04050836 */ /* 0x000fca0000000000 */
[----:B------:R-:W-:-:S13]  /*0200*/  ISETP.GT.AND P0, PT, R10, R5, PT ;  /* 0x000000050a00720c */ /* 0x000fda0003f04270 */
[----:B------:R-:W-:Y:S05]  /*0210*/  @P0 BRA `(.L_x_1) ;  /* 0x0000000000880947 */ /* 0x000fea0003800000 */
[----:B------:R-:W-:-:S05]  /*0220*/  IMAD.IADD R4, R5, 0x1, -R10 ;  /* 0x0000000105047824 */ /* 0x000fca00078e0a0a */
[----:B------:R-:W-:-:S04]  /*0230*/  LEA.HI R7, R4, R4, RZ, 0x1 ;  /* 0x0000000404077211 */ /* 0x000fc800078f08ff */
[----:B------:R-:W-:-:S05]  /*0240*/  LEA.HI.SX32 R4, R7, R10, 0x1f ;  /* 0x0000000a07047211 */ /* 0x000fca00078ffaff */
[----:B0-----:R-:W-:-:S06]  /*0250*/  IMAD.WIDE R6, R4, 0x8, R8 ;  /* 0x0000000804067825 */ /* 0x001fcc00078e0208 */
[----:B------:R-:W2:Y:S02]  /*0260*/  LDG.E.64 R6, desc[UR4][R6.64] ;  /* 0x0000000406067981 */ /* 0x000ea4000c1e1b00 */
[----:B--2---:R-:W-:-:S04]  /*0270*/  ISETP.NE.U32.AND P0, PT, R6, R2, PT ;  /* 0x000000020600720c */ /* 0x004fc80003f05070 */
[----:B------:R-:W-:-:S13]  /*0280*/  ISETP.NE.AND.EX P0, PT, R7, R3, PT, P0 ;  /* 0x000000030700720c */ /* 0x000fda0003f05300 */
[----:B------:R-:W-:Y:S05]  /*0290*/  @P0 BRA `(.L_x_3) ;  /* 0xfffffffc00c80947 */ /* 0x000fea000383ffff */
.L_x_2:
[----:B------:R-:W-:-:S13]  /*02a0*/  ISETP.NE.AND P0, PT, R4, -0x1, PT ;  /* 0xffffffff0400780c */ /* 0x000fda0003f05270 */
[----:B------:R-:W-:Y:S05]  /*02b0*/  @!P0 BRA `(.L_x_1) ;  /* 0x0000000000608947 */ /* 0x000fea0003800000 */
[----:B------:R-:W0:Y:S01]  /*02c0*/  LDC R7, c[0x0][0x388] ;  /* 0x0000e200ff077b82 */ /* 0x000e220000000800 */
[----:B------:R-:W-:Y:S01]  /*02d0*/  BSSY.RECONVERGENT B1, `(.L_x_4) ;  /* 0x0000012000017945 */ /* 0x000fe20003800200 */
[----:B------:R-:W-:Y:S01]  /*02e0*/  HFMA2 R5, -RZ, RZ, 0, 0 ;  /* 0x00000000ff057431 */ /* 0x000fe200000001ff */
[----:B0-----:R-:W-:-:S13]  /*02f0*/  ISETP.GE.AND P0, PT, R4, R7, PT ;  /* 0x000000070400720c */ /* 0x001fda0003f06270 */
[----:B------:R-:W-:Y:S05]  /*0300*/  @P0 BRA `(.L_x_5) ;  /* 0x0000000000380947 */ /* 0x000fea0003800000 */
[----:B------:R-:W0:Y:S01]  /*0310*/  LDC.64 R8, c[0x0][0x380] ;  /* 0x0000e000ff087b82 */ /* 0x000e220000000a00 */
[----:B------:R-:W-:Y:S02]  /*0320*/  IMAD.IADD R10, R7, 0x1, -R4 ;  /* 0x00000001070a7824 */ /* 0x000fe400078e0a04 */
[----:B------:R-:W-:-:S07]  /*0330*/  IMAD.MOV.U32 R5, RZ, RZ, RZ ;  /* 0x000000ffff057224 */ /* 0x000fce00078e00ff */
.L_x_6:
[----:B------:R-:W-:-:S04]  /*0340*/  IMAD.IADD R7, R5, 0x1, R4 ;  /* 0x0000000105077824 */ /* 0x000fc800078e0204 */
[----:B0-----:R-:W-:-:S06]  /*0350*/  IMAD.WIDE R6, R7, 0x8, R8 ;  /* 0x0000000807067825 */ /* 0x001fcc00078e0208 */
[----:B------:R-:W2:Y:S02]  /*0360*/  LDG.E.64 R6, desc[UR4][R6.64] ;  /* 0x0000000406067981 */ /* 0x000ea4000c1e1b00 */
[----:B--2---:R-:W-:-:S04]  /*0370*/  ISETP.NE.U32.AND P0, PT, R6, R2, PT ;  /* 0x000000020600720c */ /* 0x004fc80003f05070 */
[----:B------:R-:W-:-:S13]  /*0380*/  ISETP.NE.AND.EX P0, PT, R7, R3, PT, P0 ;  /* 0x000000030700720c */ /* 0x000fda0003f05300 */
[----:B------:R-:W-:Y:S05]  /*0390*/  @P0 BRA `(.L_x_5) ;  /* 0x0000000000140947 */ /* 0x000fea0003800000 */
[----:B------:R-:W-:-:S05]  /*03a0*/  VIADD R5, R5, 0x1 ;  /* 0x0000000105057836 */ /* 0x000fca0000000000 */
[----:B------:R-:W-:-:S04]  /*03b0*/  IADD3 R6, PT, PT, R5, R4, RZ ;  /* 0x0000000405067210 */ /* 0x000fc80007ffe0ff */
[----:B------:R-:W-:-:S13]  /*03c0*/  ISETP.GE.AND P0, PT, R6, UR7, PT ;  /* 0x0000000706007c0c */ /* 0x000fda000bf06270 */
[----:B------:R-:W-:Y:S05]  /*03d0*/  @!P0 BRA `(.L_x_6) ;  /* 0xfffffffc00d88947 */ /* 0x000fea000383ffff */
[----:B------:R-:W-:-:S07]  /*03e0*/  IMAD.MOV.U32 R5, RZ, RZ, R10 ;  /* 0x000000ffff057224 */ /* 0x000fce00078e000a */
.L_x_5:
[----:B------:R-:W-:Y:S05]  /*03f0*/  BSYNC.RECONVERGENT B1 ;  /* 0x0000000000017941 */ /* 0x000fea0003800200 */
.L_x_4:
[----:B------:R-:W0:Y:S02]  /*0400*/  LDC.64 R2, c[0x0][0x398] ;  /* 0x0000e600ff027b82 */ /* 0x000e240000000a00 */
[----:B0-----:R-:W-:-:S05]  /*0410*/  IMAD.WIDE R2, R0, 0x4, R2 ;  /* 0x0000000400027825 */ /* 0x001fca00078e0202 */
[----:B------:R-:W-:Y:S01]  /*0420*/  REDG.E.ADD.STRONG.GPU desc[UR4][R2.64], R5 ;  /* 0x000000050200798e */ /* 0x000fe2000c12e104 */
[----:B------:R-:W-:Y:S05]  /*0430*/  EXIT ;  /* 0x000000000000794d */ /* 0x000fea0003800000 */
.L_x_1:
[----:B------:R-:W-:Y:S05]  /*0440*/  BSYNC.RECONVERGENT B0 ;  /* 0x0000000000007941 */ /* 0x000fea0003800200 */
.L_x_0:
[----:B------:R-:W1:Y:S01]  /*0450*/  S2R R7, SR_LANEID ;  /* 0x0000000000077919 */ /* 0x000e620000000000 */
[----:B------:R-:W-:Y:S01]  /*0460*/  VOTEU.ANY UR6, UPT, PT ;  /* 0x0000000000067886 */ /* 0x000fe200038e0100 */
[----:B------:R-:W2:Y:S01]  /*0470*/  LDC.64 R4, c[0x0][0x3a8] ;  /* 0x0000ea00ff047b82 */ /* 0x000ea20000000a00 */
[----:B------:R-:W1:Y:S07]  /*0480*/  FLO.U32 R10, UR6 ;  /* 0x00000006000a7d00 */ /* 0x000e6e00080e0000 */
[----:B------:R-:W3:Y:S01]  /*0490*/  LDC R0, c[0x0][0x3a0] ;  /* 0x0000e800ff007b82 */ /* 0x000ee20000000800 */
[----:B------:R-:W2:Y:S01]  /*04a0*/  POPC R11, UR6 ;  /* 0x00000006000b7d09 */ /* 0x000ea20008000000 */
[----:B-1----:R-:W-:-:S13]  /*04b0*/  ISETP.EQ.U32.AND P0, PT, R10, R7, PT ;  /* 0x000000070a00720c */ /* 0x002fda0003f02070 */
[----:B--2---:R1:W2:Y:S01]  /*04c0*/  @P0 ATOMG.E.ADD.STRONG.GPU PT, R5, desc[UR4][R4.64], R11 ;  /* 0x8000000b040509a8 */ /* 0x0042a200081ef104 */
[----:B---3--:R-:W-:Y:S01]  /*04d0*/  IABS R14, R0 ;  /* 0x00000000000e7213 */ /* 0x008fe20000000000 */
[----:B------:R-:W3:Y:S03]  /*04e0*/  S2R R12, SR_LTMASK ;  /* 0x00000000000c7919 */ /* 0x000ee60000003900 */
[----:B0-----:R-:W0:Y:S08]  /*04f0*/  I2F.RP R9, R14 ;  /* 0x0000000e00097306 */ /* 0x001e300000209400 */
[----:B0-----:R-:W0:Y:S01]  /*0500*/  MUFU.RCP R9, R9 ;  /* 0x0000000900097308 */ /* 0x001e220000001000 */
[----:B---3--:R-:W-:Y:S01]  /*0510*/  LOP3.LUT R12, R12, UR6, RZ, 0xc0, !PT ;  /* 0x000000060c0c7c12 */ /* 0x008fe2000f8ec0ff */
[----:B0-----:R-:W-:-:S06]  /*0520*/  VIADD R6, R9, 0xffffffe ;  /* 0x0ffffffe09067836 */ /* 0x001fcc0000000000 */
[----:B-1----:R-:W-:Y:S08]  /*0530*/  POPC R11, R12 ;  /* 0x0000000c000b7309 */ /* 0x002ff00000000000 */
[----:B------:R0:W1:Y:S02]  /*0540*/  F2I.FTZ.U32.TRUNC.NTZ R7, R6 ;  /* 0x0000000600077305 */ /* 0x000064000021f000 */
[----:B0-----:R-:W-:-:S02]  /*0550*/  IMAD.MOV.U32 R6, RZ, RZ, RZ ;  /* 0x000000ffff067224 */ /* 0x001fc400078e00ff */
[----:B-1----:R-:W-:Y:S01]  /*0560*/  IMAD.MOV R13, RZ, RZ, -R7 ;  /* 0x000000ffff0d7224 */ /* 0x002fe200078e0a07 */
[----:B--2---:R0:W1:Y:S02]  /*0570*/  SHFL.IDX PT, R8, R5, R10, 0x1f ;  /* 0x00001f0a05087589 */ /* 0x00406400000e0000 */
[----:B0-----:R-:W0:Y:S01]  /*0580*/  LDC.64 R4, c[0x0][0x390] ;  /* 0x0000e400ff047b82 */ /* 0x001e220000000a00 */
[----:B-1----:R-:W-:Y:S01]  /*0590*/  IADD3 R8, PT, PT, R8, R11, RZ ;  /* 0x0000000b08087210 */ /* 0x002fe20007ffe0ff */
[----:B------:R-:W-:-:S03]  /*05a0*/  IMAD R11, R13, R14, RZ ;  /* 0x0000000e0d0b7224 */ /* 0x000fc600078e02ff */
[----:B------:R-:W-:Y:S01]  /*05b0*/  IABS R9, R8 ;  /* 0x0000000800097213 */ /* 0x000fe20000000000 */
[----:B------:R-:W-:Y:S01]  /*05c0*/  IMAD.HI.U32 R7, R7, R11, R6 ;  /* 0x0000000b07077227 */ /* 0x000fe200078e0006 */
[----:B------:R-:W-:-:S03]  /*05d0*/  ISETP.GE.AND P2, PT, R8, RZ, PT ;  /* 0x000000ff0800720c */ /* 0x000fc60003f46270 */
[----:B------:R-:W-:Y:S02]  /*05e0*/  IMAD.MOV.U32 R11, RZ, RZ, 0x1 ;  /* 0x00000001ff0b7424 */ /* 0x000fe400078e00ff */
[----:B------:R-:W-:-:S04]  /*05f0*/  IMAD.HI.U32 R7, R7, R9, RZ ;  /* 0x0000000907077227 */ /* 0x000fc800078e00ff */
[----:B------:R-:W-:-:S04]  /*0600*/  IMAD.MOV R7, RZ, RZ, -R7 ;  /* 0x000000ffff077224 */ /* 0x000fc800078e0a07 */
[C---:B------:R-:W-:Y:S02]  /*0610*/  IMAD R9, R14.reuse, R7, R9 ;  /* 0x000000070e097224 */ /* 0x040fe400078e0209 */
[----:B------:R-:W1:Y:S03]  /*0620*/  LDC.64 R6, c[0x0][0x398] ;  /* 0x0000e600ff067b82 */ /* 0x000e660000000a00 */
[----:B------:R-:W-:-:S13]  /*0630*/  ISETP.GT.U32.AND P0, PT, R14, R9, PT ;  /* 0x000000090e00720c */ /* 0x000fda0003f04070 */
[----:B------:R-:W-:Y:S01]  /*0640*/  @!P0 IMAD.IADD R9, R9, 0x1, -R14 ;  /* 0x0000000109098824 */ /* 0x000fe200078e0a0e */
[----:B------:R-:W-:-:S04]  /*0650*/  ISETP.NE.AND P0, PT, R0, RZ, PT ;  /* 0x000000ff0000720c */ /* 0x000fc80003f05270 */
[----:B------:R-:W-:-:S13]  /*0660*/  ISETP.GT.U32.AND P1, PT, R14, R9, PT ;  /* 0x000000090e00720c */ /* 0x000fda0003f24070 */
[----:B------:R-:W-:-:S05]  /*0670*/  @!P1 IADD3 R9, PT, PT, R9, -R14, RZ ;  /* 0x8000000e09099210 */ /* 0x000fca0007ffe0ff */
[----:B------:R-:W-:Y:S01]  /*0680*/  @!P2 IMAD.MOV R9, RZ, RZ, -R9 ;  /* 0x000000ffff09a224 */ /* 0x000fe200078e0a09 */
[----:B------:R-:W-:-:S05]  /*0690*/  @!P0 LOP3.LUT R9, RZ, R0, RZ, 0x33, !PT ;  /* 0x00000000ff098212 */ /* 0x000fca00078e33ff */
[----:B0-----:R-:W-:-:S04]  /*06a0*/  IMAD.WIDE R4, R9, 0x8, R4 ;  /* 0x0000000809047825 */ /* 0x001fc800078e0204 */
[----:B-1----:R-:W-:Y:S01]  /*06b0*/  IMAD.WIDE R6, R9, 0x4, R6 ;  /* 0x0000000409067825 */ /* 0x002fe200078e0206 */
[----:B-----5:R-:W-:Y:S04]  /*06c0*/  STG.E.64 desc[UR4][R4.64], R2 ;  /* 0x0000000204007986 */ /* 0x020fe8000c101b04 */
[----:B------:R-:W-:Y:S01]  /*06d0*/  REDG.E.ADD.STRONG.GPU desc[UR4][R6.64], R11 ;  /* 0x0000000b0600798e */ /* 0x000fe2000c12e104 */
[----:B------:R-:W-:Y:S05]  /*06e0*/  EXIT ;  /* 0x000000000000794d */ /* 0x000fea0003800000 */
.L_x_7:
[----:B------:R-:W-:-:S00]  /*06f0*/  BRA `(.L_x_7) ;  /* 0xfffffffc00fc7947 */ /* 0x000fc0000383ffff */
[----:B------:R-:W-:-:S00]  /*0700*/  NOP ;  /* 0x0000000000007918 */ /* 0x000fc00000000000 */
[----:B------:R-:W-:-:S00]  /*0710*/  NOP ;  /* 0x0000000000007918 */ /* 0x000fc00000000000 */
[----:B------:R-:W-:-:S00]  /*0720*/  NOP ;  /* 0x0000000000007918 */ /* 0x000fc00000000000 */
[----:B------:R-:W-:-:S00]  /*0730*/  NOP ;  /* 0x0000000000007918 */ /* 0x000fc00000000000 */
[----:B------:R-:W-:-:S00]  /*0740*/  NOP ;  /* 0x0000000000007918 */ /* 0x000fc00000000000 */
[----:B------:R-:W-:-:S00]  /*0750*/  NOP ;  /* 0x0000000000007918 */ /* 0x000fc00000000000 */
[----:B------:R-:W-:-:S00]  /*0760*/  NOP ;  /* 0x0000000000007918 */ /* 0x000fc00000000000 */
[----:B------:R-:W-:-:S00]  /*0770*/  NOP ;  /* 0x0000000000007918 */ /* 0x000fc00000000000 */
.L_x_8:


//--------------------- .nv.shared.reserved.0     --------------------------
	.section	.nv.shared.reserved.0,"aw",@nobits
	.weak		__nv_reservedSMEM_offset_0_alias
	.size		__nv_reservedSMEM_offset_0_alias, 0, 64
	.other		__nv_reservedSMEM_offset_0_alias,@"STO_CUDA_RESERVED_SHARED STV_DEFAULT"
__nv_reservedSMEM_offset_0_alias:
	.zero		0
	.zero		64


//--------------------- .nv.constant0._Z16countOccurrencesPliS_PiiS0_ --------------------------
	.section	.nv.constant0._Z16countOccurrencesPliS_PiiS0_,"a",@progbits
	.sectionflags	@""
	.align	4
.nv.constant0._Z16countOccurrencesPliS_PiiS0_:
	.zero		944


//--------------------- SYMBOLS --------------------------

	.type		.nv.reservedSmem.offset0,@object
	.size		.nv.reservedSmem.offset0,0x4
